//
// Generated by NVIDIA NVVM Compiler
//
// Compiler Build ID: CL-36424714
// Cuda compilation tools, release 13.0, V13.0.88
// Based on NVVM 20.0.0
//

.version 9.0
.target sm_100
.address_size 64

	// .globl	_Z22coalased_matmul_kernelPfS_S_i

.visible .entry _Z22coalased_matmul_kernelPfS_S_i(
	.param .u64 .ptr .align 1 _Z22coalased_matmul_kernelPfS_S_i_param_0,
	.param .u64 .ptr .align 1 _Z22coalased_matmul_kernelPfS_S_i_param_1,
	.param .u64 .ptr .align 1 _Z22coalased_matmul_kernelPfS_S_i_param_2,
	.param .u32 _Z22coalased_matmul_kernelPfS_S_i_param_3
)
{
	.reg .pred 	%p<10>;
	.reg .b32 	%r<43>;
	.reg .b32 	%f<67>;
	.reg .b64 	%rd<67>;

	ld.param.u64 	%rd14, [_Z22coalased_matmul_kernelPfS_S_i_param_0];
	ld.param.u64 	%rd15, [_Z22coalased_matmul_kernelPfS_S_i_param_1];
	ld.param.u32 	%r19, [_Z22coalased_matmul_kernelPfS_S_i_param_3];
	cvta.to.global.u64 	%rd1, %rd15;
	cvta.to.global.u64 	%rd2, %rd14;
	mov.u32 	%r20, %ctaid.y;
	shl.b32 	%r21, %r20, 5;
	mov.u32 	%r22, %tid.x;
	shr.u32 	%r23, %r22, 5;
	or.b32  	%r1, %r21, %r23;
	mov.u32 	%r24, %ctaid.x;
	shl.b32 	%r25, %r24, 5;
	and.b32  	%r26, %r22, 31;
	or.b32  	%r27, %r25, %r26;
	max.s32 	%r28, %r1, %r27;
	setp.ge.s32 	%p1, %r28, %r19;
	@%p1 bra 	$L__BB0_13;
	mul.lo.s32 	%r3, %r19, %r1;
	and.b32  	%r4, %r19, 7;
	setp.lt.u32 	%p2, %r19, 8;
	mov.f32 	%f66, 0f00000000;
	mov.b32 	%r41, 0;
	@%p2 bra 	$L__BB0_4;
	and.b32  	%r41, %r19, 2147483640;
	neg.s32 	%r39, %r41;
	mul.wide.s32 	%rd16, %r19, 4;
	add.s64 	%rd3, %rd1, %rd16;
	shl.b32 	%r7, %r19, 3;
	mul.wide.s32 	%rd17, %r19, 8;
	add.s64 	%rd4, %rd1, %rd17;
	mul.wide.s32 	%rd18, %r19, 12;
	add.s64 	%rd5, %rd1, %rd18;
	mul.wide.s32 	%rd19, %r19, 16;
	add.s64 	%rd6, %rd1, %rd19;
	mul.wide.s32 	%rd20, %r19, 20;
	add.s64 	%rd7, %rd1, %rd20;
	mul.wide.s32 	%rd21, %r19, 24;
	add.s64 	%rd8, %rd1, %rd21;
	mul.wide.s32 	%rd22, %r19, 28;
	add.s64 	%rd9, %rd1, %rd22;
	mul.wide.u32 	%rd23, %r3, 4;
	add.s64 	%rd24, %rd23, %rd2;
	add.s64 	%rd66, %rd24, 16;
	mov.f32 	%f66, 0f00000000;
	mov.u32 	%r38, %r27;
$L__BB0_3:
	.pragma "nounroll";
	mul.wide.s32 	%rd25, %r38, 4;
	add.s64 	%rd26, %rd3, %rd25;
	add.s64 	%rd27, %rd4, %rd25;
	add.s64 	%rd28, %rd5, %rd25;
	add.s64 	%rd29, %rd6, %rd25;
	add.s64 	%rd30, %rd7, %rd25;
	add.s64 	%rd31, %rd8, %rd25;
	add.s64 	%rd32, %rd9, %rd25;
	add.s64 	%rd33, %rd1, %rd25;
	ld.global.f32 	%f16, [%rd66+-16];
	ld.global.f32 	%f17, [%rd33];
	fma.rn.f32 	%f18, %f16, %f17, %f66;
	ld.global.f32 	%f19, [%rd66+-12];
	ld.global.f32 	%f20, [%rd26];
	fma.rn.f32 	%f21, %f19, %f20, %f18;
	ld.global.f32 	%f22, [%rd66+-8];
	ld.global.f32 	%f23, [%rd27];
	fma.rn.f32 	%f24, %f22, %f23, %f21;
	ld.global.f32 	%f25, [%rd66+-4];
	ld.global.f32 	%f26, [%rd28];
	fma.rn.f32 	%f27, %f25, %f26, %f24;
	ld.global.f32 	%f28, [%rd66];
	ld.global.f32 	%f29, [%rd29];
	fma.rn.f32 	%f30, %f28, %f29, %f27;
	ld.global.f32 	%f31, [%rd66+4];
	ld.global.f32 	%f32, [%rd30];
	fma.rn.f32 	%f33, %f31, %f32, %f30;
	ld.global.f32 	%f34, [%rd66+8];
	ld.global.f32 	%f35, [%rd31];
	fma.rn.f32 	%f36, %f34, %f35, %f33;
	ld.global.f32 	%f37, [%rd66+12];
	ld.global.f32 	%f38, [%rd32];
	fma.rn.f32 	%f66, %f37, %f38, %f36;
	add.s32 	%r39, %r39, 8;
	add.s32 	%r38, %r38, %r7;
	add.s64 	%rd66, %rd66, 32;
	setp.ne.s32 	%p3, %r39, 0;
	@%p3 bra 	$L__BB0_3;
$L__BB0_4:
	setp.eq.s32 	%p4, %r4, 0;
	@%p4 bra 	$L__BB0_12;
	and.b32  	%r13, %r19, 3;
	setp.lt.u32 	%p5, %r4, 4;
	@%p5 bra 	$L__BB0_7;
	add.s32 	%r30, %r41, %r3;
	mul.wide.u32 	%rd34, %r30, 4;
	add.s64 	%rd35, %rd2, %rd34;
	ld.global.f32 	%f40, [%rd35];
	mad.lo.s32 	%r31, %r41, %r19, %r27;
	mul.wide.s32 	%rd36, %r31, 4;
	add.s64 	%rd37, %rd1, %rd36;
	ld.global.f32 	%f41, [%rd37];
	fma.rn.f32 	%f42, %f40, %f41, %f66;
	cvt.u64.u32 	%rd38, %r3;
	cvt.u64.u32 	%rd39, %r41;
	add.s64 	%rd40, %rd39, %rd38;
	shl.b64 	%rd41, %rd40, 2;
	add.s64 	%rd42, %rd2, %rd41;
	ld.global.f32 	%f43, [%rd42+4];
	mul.wide.s32 	%rd43, %r19, 4;
	add.s64 	%rd44, %rd37, %rd43;
	ld.global.f32 	%f44, [%rd44];
	fma.rn.f32 	%f45, %f43, %f44, %f42;
	ld.global.f32 	%f46, [%rd42+8];
	add.s64 	%rd45, %rd44, %rd43;
	ld.global.f32 	%f47, [%rd45];
	fma.rn.f32 	%f48, %f46, %f47, %f45;
	ld.global.f32 	%f49, [%rd42+12];
	add.s64 	%rd46, %rd45, %rd43;
	ld.global.f32 	%f50, [%rd46];
	fma.rn.f32 	%f66, %f49, %f50, %f48;
	add.s32 	%r41, %r41, 4;
$L__BB0_7:
	setp.eq.s32 	%p6, %r13, 0;
	@%p6 bra 	$L__BB0_12;
	setp.eq.s32 	%p7, %r13, 1;
	@%p7 bra 	$L__BB0_10;
	add.s32 	%r32, %r41, %r3;
	mul.wide.u32 	%rd47, %r32, 4;
	add.s64 	%rd48, %rd2, %rd47;
	ld.global.f32 	%f52, [%rd48];
	mad.lo.s32 	%r33, %r41, %r19, %r27;
	mul.wide.s32 	%rd49, %r33, 4;
	add.s64 	%rd50, %rd1, %rd49;
	ld.global.f32 	%f53, [%rd50];
	fma.rn.f32 	%f54, %f52, %f53, %f66;
	cvt.u64.u32 	%rd51, %r3;
	cvt.u64.u32 	%rd52, %r41;
	add.s64 	%rd53, %rd52, %rd51;
	shl.b64 	%rd54, %rd53, 2;
	add.s64 	%rd55, %rd2, %rd54;
	ld.global.f32 	%f55, [%rd55+4];
	mul.wide.s32 	%rd56, %r19, 4;
	add.s64 	%rd57, %rd50, %rd56;
	ld.global.f32 	%f56, [%rd57];
	fma.rn.f32 	%f66, %f55, %f56, %f54;
	add.s32 	%r41, %r41, 2;
$L__BB0_10:
	and.b32  	%r34, %r19, 1;
	setp.eq.b32 	%p8, %r34, 1;
	not.pred 	%p9, %p8;
	@%p9 bra 	$L__BB0_12;
	add.s32 	%r35, %r41, %r3;
	mul.wide.u32 	%rd58, %r35, 4;
	add.s64 	%rd59, %rd2, %rd58;
	ld.global.f32 	%f57, [%rd59];
	mad.lo.s32 	%r36, %r41, %r19, %r27;
	mul.wide.s32 	%rd60, %r36, 4;
	add.s64 	%rd61, %rd1, %rd60;
	ld.global.f32 	%f58, [%rd61];
	fma.rn.f32 	%f66, %f57, %f58, %f66;
$L__BB0_12:
	ld.param.u64 	%rd65, [_Z22coalased_matmul_kernelPfS_S_i_param_2];
	add.s32 	%r37, %r3, %r27;
	cvta.to.global.u64 	%rd62, %rd65;
	mul.wide.s32 	%rd63, %r37, 4;
	add.s64 	%rd64, %rd62, %rd63;
	st.global.f32 	[%rd64], %f66;
$L__BB0_13:
	ret;

}


// ===== COMPILED SASS (sm_100) =====

	.target	sm_100

	.elftype	@"ET_EXEC"


//--------------------- .note.nv.tkinfo           --------------------------
	.section	.note.nv.tkinfo,"",@"SHT_NOTE"
	.sectionflags	@"SHF_NOTE_NV_TKINFO"
	.tkinfo
        /*0018*/ 	.word	0x00000002
        /*0030*/ 	.string	""
        /*0030*/ 	.string	"ptxas"
        /*0030*/ 	.string	"Cuda compilation tools, release 13.0, V13.0.88"
        /*0030*/ 	.string	"Build cuda_13.0.r13.0/compiler.36424714_0"
        /*0030*/ 	.string	"-arch sm_100 -m 64 "



//--------------------- .note.nv.cuinfo           --------------------------
	.section	.note.nv.cuinfo,"",@"SHT_NOTE"
	.sectionflags	@"SHF_NOTE_NV_CUINFO"
        /*0018*/ 	.short	0x0002
        /*001a*/ 	.short	0x0064
        /*001c*/ 	.short	0x0082
	.zero		2


//--------------------- .nv.info                  --------------------------
	.section	.nv.info,"",@"SHT_CUDA_INFO"
	.align	4


	//----- nvinfo : EIATTR_REGCOUNT
	.align		4
        /*0000*/ 	.byte	0x04, 0x2f
        /*0002*/ 	.short	(.L_1 - .L_0)
	.align		4
.L_0:
        /*0004*/ 	.word	index@(_Z22coalased_matmul_kernelPfS_S_i)
        /*0008*/ 	.word	0x0000001e


	//----- nvinfo : EIATTR_FRAME_SIZE
	.align		4
.L_1:
        /*000c*/ 	.byte	0x04, 0x11
        /*000e*/ 	.short	(.L_3 - .L_2)
	.align		4
.L_2:
        /*0010*/ 	.word	index@(_Z22coalased_matmul_kernelPfS_S_i)
        /*0014*/ 	.word	0x00000000


	//----- nvinfo : EIATTR_MIN_STACK_SIZE
	.align		4
.L_3:
        /*0018*/ 	.byte	0x04, 0x12
        /*001a*/ 	.short	(.L_5 - .L_4)
	.align		4
.L_4:
        /*001c*/ 	.word	index@(_Z22coalased_matmul_kernelPfS_S_i)
        /*0020*/ 	.word	0x00000000
.L_5:


//--------------------- .nv.compat                --------------------------
	.section	.nv.compat,"",@"SHT_CUDA_COMPAT_INFO"
	.align	4
        /*0000*/ 	.byte	0x02, 0x09, 0x00, 0x00, 0x02, 0x02, 0x01, 0x00, 0x02, 0x05, 0x05, 0x00, 0x03, 0x07, 0x01, 0x01
        /*0010*/ 	.byte	0x02, 0x03, 0x00, 0x00, 0x02, 0x06, 0x01, 0x00, 0x04, 0x0b, 0x08, 0x00, 0x09, 0x00, 0x00, 0x00
        /*0020*/ 	.byte	0x00, 0x00, 0x00, 0x00


//--------------------- .nv.info._Z22coalased_matmul_kernelPfS_S_i --------------------------
	.section	.nv.info._Z22coalased_matmul_kernelPfS_S_i,"",@"SHT_CUDA_INFO"
	.sectionflags	@""
	.align	4


	//----- nvinfo : EIATTR_CUDA_API_VERSION
	.align		4
        /*0000*/ 	.byte	0x04, 0x37
        /*0002*/ 	.short	(.L_7 - .L_6)
.L_6:
        /*0004*/ 	.word	0x00000082


	//----- nvinfo : EIATTR_KPARAM_INFO
	.align		4
.L_7:
        /*0008*/ 	.byte	0x04, 0x17
        /*000a*/ 	.short	(.L_9 - .L_8)
.L_8:
        /*000c*/ 	.word	0x00000000
        /*0010*/ 	.short	0x0003
        /*0012*/ 	.short	0x0018
        /*0014*/ 	.byte	0x00, 0xf0, 0x11, 0x00


	//----- nvinfo : EIATTR_KPARAM_INFO
	.align		4
.L_9:
        /*0018*/ 	.byte	0x04, 0x17
        /*001a*/ 	.short	(.L_11 - .L_10)
.L_10:
        /*001c*/ 	.word	0x00000000
        /*0020*/ 	.short	0x0002
        /*0022*/ 	.short	0x0010
        /*0024*/ 	.byte	0x00, 0xf5, 0x21, 0x00


	//----- nvinfo : EIATTR_KPARAM_INFO
	.align		4
.L_11:
        /*0028*/ 	.byte	0x04, 0x17
        /*002a*/ 	.short	(.L_13 - .L_12)
.L_12:
        /*002c*/ 	.word	0x00000000
        /*0030*/ 	.short	0x0001
        /*0032*/ 	.short	0x0008
        /*0034*/ 	.byte	0x00, 0xf5, 0x21, 0x00


	//----- nvinfo : EIATTR_KPARAM_INFO
	.align		4
.L_13:
        /*0038*/ 	.byte	0x04, 0x17
        /*003a*/ 	.short	(.L_15 - .L_14)
.L_14:
        /*003c*/ 	.word	0x00000000
        /*0040*/ 	.short	0x0000
        /*0042*/ 	.short	0x0000
        /*0044*/ 	.byte	0x00, 0xf5, 0x21, 0x00


	//----- nvinfo : EIATTR_SPARSE_MMA_MASK
	.align		4
.L_15:
        /*0048*/ 	.byte	0x03, 0x50
        /*004a*/ 	.short	0x0000


	//----- nvinfo : EIATTR_MAXREG_COUNT
	.align		4
        /*004c*/ 	.byte	0x03, 0x1b
        /*004e*/ 	.short	0x00ff


	//----- nvinfo : EIATTR_MERCURY_ISA_VERSION
	.align		4
        /*0050*/ 	.byte	0x03, 0x5f
        /*0052*/ 	.short	0x0101


	//----- nvinfo : EIATTR_VRC_CTA_INIT_COUNT
	.align		4
        /*0054*/ 	.byte	0x02, 0x4a
	.zero		1
	.zero		1


	//----- nvinfo : EIATTR_EXIT_INSTR_OFFSETS
	.align		4
        /*0058*/ 	.byte	0x04, 0x1c
        /*005a*/ 	.short	(.L_17 - .L_16)


	//   ....[0]....
.L_16:
        /*005c*/ 	.word	0x000000c0


	//   ....[1]....
        /*0060*/ 	.word	0x00000a90


	//----- nvinfo : EIATTR_CBANK_PARAM_SIZE
	.align		4
.L_17:
        /*0064*/ 	.byte	0x03, 0x19
        /*0066*/ 	.short	0x001c


	//----- nvinfo : EIATTR_PARAM_CBANK
	.align		4
        /*0068*/ 	.byte	0x04, 0x0a
        /*006a*/ 	.short	(.L_19 - .L_18)
	.align		4
.L_18:
        /*006c*/ 	.word	index@(.nv.constant0._Z22coalased_matmul_kernelPfS_S_i)
        /*0070*/ 	.short	0x0380
        /*0072*/ 	.short	0x001c


	//----- nvinfo : EIATTR_SW_WAR
	.align		4
.L_19:
        /*0074*/ 	.byte	0x04, 0x36
        /*0076*/ 	.short	(.L_21 - .L_20)
.L_20:
        /*0078*/ 	.word	0x00000008
.L_21:


//--------------------- .nv.callgraph             --------------------------
	.section	.nv.callgraph,"",@"SHT_CUDA_CALLGRAPH"
	.align	4
	.sectionentsize	8
	.align		4
        /*0000*/ 	.word	0x00000000
	.align		4
        /*0004*/ 	.word	0xffffffff
	.align		4
        /*0008*/ 	.word	0x00000000
	.align		4
        /*000c*/ 	.word	0xfffffffe
	.align		4
        /*0010*/ 	.word	0x00000000
	.align		4
        /*0014*/ 	.word	0xfffffffd
	.align		4
        /*0018*/ 	.word	0x00000000
	.align		4
        /*001c*/ 	.word	0xfffffffc


//--------------------- .text._Z22coalased_matmul_kernelPfS_S_i --------------------------
	.section	.text._Z22coalased_matmul_kernelPfS_S_i,"ax",@progbits
	.align	128
        .global         _Z22coalased_matmul_kernelPfS_S_i
        .type           _Z22coalased_matmul_kernelPfS_S_i,@function
        .size           _Z22coalased_matmul_kernelPfS_S_i,(.L_x_5 - _Z22coalased_matmul_kernelPfS_S_i)
        .other          _Z22coalased_matmul_kernelPfS_S_i,@"STO_CUDA_ENTRY STV_DEFAULT"
_Z22coalased_matmul_kernelPfS_S_i:
.text._Z22coalased_matmul_kernelPfS_S_i:
[----:B------:R-:W-:Y:S01]  /*0000*/  LDC R1, c[0x0][0x37c] ;  /* 0x0000df00ff017b82 */ /* 0x000fe20000000800 */
[----:B------:R-:W0:Y:S07]  /*0010*/  S2R R2, SR_TID.X ;  /* 0x0000000000027919 */ /* 0x000e2e0000002100 */
[----:B------:R-:W1:Y:S01]  /*0020*/  S2UR UR4, SR_CTAID.Y ;  /* 0x00000000000479c3 */ /* 0x000e620000002600 */
[----:B------:R-:W2:Y:S01]  /*0030*/  LDCU UR20, c[0x0][0x398] ;  /* 0x00007300ff1477ac */ /* 0x000ea20008000800 */
[----:B------:R-:W3:Y:S01]  /*0040*/  S2R R3, SR_CTAID.X ;  /* 0x0000000000037919 */ /* 0x000ee20000002500 */
[----:B-1----:R-:W-:Y:S01]  /*0050*/  USHF.L.U32 UR4, UR4, 0x5, URZ ;  /* 0x0000000504047899 */ /* 0x002fe200080006ff */
[----:B0-----:R-:W-:-:S02]  /*0060*/  LOP3.LUT R0, R2, 0x1f, RZ, 0xc0, !PT ;  /* 0x0000001f02007812 */ /* 0x001fc400078ec0ff */
[----:B------:R-:W-:Y:S02]  /*0070*/  SHF.R.U32.HI R2, RZ, 0x5, R2 ;  /* 0x00000005ff027819 */ /* 0x000fe40000011602 */
[----:B---3--:R-:W-:Y:S02]  /*0080*/  LEA R0, R3, R0, 0x5 ;  /* 0x0000000003007211 */ /* 0x008fe400078e28ff */
[----:B------:R-:W-:-:S04]  /*0090*/  LOP3.LUT R13, R2, UR4, RZ, 0xfc, !PT ;  /* 0x00000004020d7c12 */ /* 0x000fc8000f8efcff */
[----:B------:R-:W-:-:S04]  /*00a0*/  VIMNMX R2, PT, PT, R13, R0, !PT ;  /* 0x000000000d027248 */ /* 0x000fc80007fe0100 */
[----:B--2---:R-:W-:-:S13]  /*00b0*/  ISETP.GE.AND P0, PT, R2, UR20, PT ;  /* 0x0000001402007c0c */ /* 0x004fda000bf06270 */
[----:B------:R-:W-:Y:S05]  /*00c0*/  @P0 EXIT ;  /* 0x000000000000094d */ /* 0x000fea0003800000 */
[----:B------:R-:W-:Y:S01]  /*00d0*/  UISETP.GE.U32.AND UP0, UPT, UR20, 0x8, UPT ;  /* 0x000000081400788c */ /* 0x000fe2000bf06070 */
[----:B------:R-:W-:Y:S02]  /*00e0*/  HFMA2 R12, -RZ, RZ, 0, 0 ;  /* 0x00000000ff0c7431 */ /* 0x000fe400000001ff */
[----:B------:R-:W-:Y:S01]  /*00f0*/  IMAD R13, R13, UR20, RZ ;  /* 0x000000140d0d7c24 */ /* 0x000fe2000f8e02ff */
[----:B------:R-:W-:Y:S01]  /*0100*/  UMOV UR4, URZ ;  /* 0x000000ff00047c82 */ /* 0x000fe20008000000 */
[----:B------:R-:W0:Y:S04]  /*0110*/  LDCU.64 UR18, c[0x0][0x358] ;  /* 0x00006b00ff1277ac */ /* 0x000e280008000a00 */
[----:B------:R-:W-:Y:S05]  /*0120*/  BRA.U !UP0, `(.L_x_0) ;  /* 0x0000000508047547 */ /* 0x000fea000b800000 */
[----:B------:R-:W1:Y:S01]  /*0130*/  LDCU.128 UR24, c[0x0][0x380] ;  /* 0x00007000ff1877ac */ /* 0x000e620008000c00 */
[----:B------:R-:W-:Y:S02]  /*0140*/  MOV R12, RZ ;  /* 0x000000ff000c7202 */ /* 0x000fe40000000f00 */
[----:B------:R-:W-:Y:S01]  /*0150*/  MOV R14, R0 ;  /* 0x00000000000e7202 */ /* 0x000fe20000000f00 */
[----:B------:R-:W-:-:S04]  /*0160*/  ULOP3.LUT UR4, UR20, 0x7ffffff8, URZ, 0xc0, !UPT ;  /* 0x7ffffff814047892 */ /* 0x000fc8000f8ec0ff */
[----:B------:R-:W-:Y:S01]  /*0170*/  UIADD3 UR5, UPT, UPT, -UR4, URZ, URZ ;  /* 0x000000ff04057290 */ /* 0x000fe2000fffe1ff */
[----:B-1----:R-:W-:Y:S01]  /*0180*/  MOV R2, UR24 ;  /* 0x0000001800027c02 */ /* 0x002fe20008000f00 */
[----:B------:R-:W-:Y:S01]  /*0190*/  UIMAD.WIDE UR6, UR20, 0x8, UR26 ;  /* 0x00000008140678a5 */ /* 0x000fe2000f8e021a */
[----:B------:R-:W-:Y:S01]  /*01a0*/  MOV R3, UR25 ;  /* 0x0000001900037c02 */ /* 0x000fe20008000f00 */
[----:B------:R-:W-:Y:S02]  /*01b0*/  UIMAD.WIDE UR8, UR20, 0xc, UR26 ;  /* 0x0000000c140878a5 */ /* 0x000fe4000f8e021a */
[----:B------:R-:W-:Y:S01]  /*01c0*/  UIMAD.WIDE UR10, UR20, 0x10, UR26 ;  /* 0x00000010140a78a5 */ /* 0x000fe2000f8e021a */
[----:B------:R-:W-:Y:S01]  /*01d0*/  IMAD.WIDE.U32 R2, R13, 0x4, R2 ;  /* 0x000000040d027825 */ /* 0x000fe200078e0002 */
[----:B------:R-:W-:Y:S02]  /*01e0*/  UIMAD.WIDE UR12, UR20, 0x14, UR26 ;  /* 0x00000014140c78a5 */ /* 0x000fe4000f8e021a */
[----:B------:R-:W-:Y:S01]  /*01f0*/  UIMAD.WIDE UR14, UR20, 0x18, UR26 ;  /* 0x00000018140e78a5 */ /* 0x000fe2000f8e021a */
[----:B------:R-:W-:Y:S01]  /*0200*/  IADD3 R2, P0, PT, R2, 0x10, RZ ;  /* 0x0000001002027810 */ /* 0x000fe20007f1e0ff */
[----:B------:R-:W-:-:S04]  /*0210*/  UIMAD.WIDE UR16, UR20, 0x1c, UR26 ;  /* 0x0000001c141078a5 */ /* 0x000fc8000f8e021a */
[----:B------:R-:W-:-:S08]  /*0220*/  IMAD.X R3, RZ, RZ, R3, P0 ;  /* 0x000000ffff037224 */ /* 0x000fd000000e0603 */
.L_x_1:
[----:B------:R-:W-:Y:S01]  /*0230*/  UIMAD.WIDE UR22, UR20, 0x4, UR26 ;  /* 0x00000004141678a5 */ /* 0x000fe2000f8e021a */
[----:B------:R-:W-:Y:S01]  /*0240*/  MOV R23, 0x4 ;  /* 0x0000000400177802 */ /* 0x000fe20000000f00 */
[----:B------:R-:W-:Y:S01]  /*0250*/  HFMA2 R25, -RZ, RZ, 0, 2.384185791015625e-07 ;  /* 0x00000004ff197431 */ /* 0x000fe200000001ff */
[----:B0-----:R-:W2:Y:S03]  /*0260*/  LDG.E R21, desc[UR18][R2.64+-0x10] ;  /* 0xfffff01202157981 */ /* 0x001ea6000c1e1900 */
[----:B------:R-:W-:Y:S01]  /*0270*/  IMAD.WIDE R22, R14, R23, UR26 ;  /* 0x0000001a0e167e25 */ /* 0x000fe2000f8e0217 */
[----:B------:R-:W-:Y:S01]  /*0280*/  MOV R9, UR23 ;  /* 0x0000001700097c02 */ /* 0x000fe20008000f00 */
[----:B------:R-:W3:Y:S02]  /*0290*/  LDG.E R19, desc[UR18][R2.64+-0xc] ;  /* 0xfffff41202137981 */ /* 0x000ee4000c1e1900 */
[----:B------:R-:W-:-:S02]  /*02a0*/  IMAD.U32 R8, RZ, RZ, UR22 ;  /* 0x00000016ff087e24 */ /* 0x000fc4000f8e00ff */
[----:B------:R-:W2:Y:S01]  /*02b0*/  LDG.E R22, desc[UR18][R22.64] ;  /* 0x0000001216167981 */ /* 0x000ea2000c1e1900 */
[----:B------:R-:W-:Y:S01]  /*02c0*/  MOV R11, 0x4 ;  /* 0x00000004000b7802 */ /* 0x000fe20000000f00 */
[----:B------:R-:W-:-:S04]  /*02d0*/  IMAD.WIDE R8, R14, 0x4, R8 ;  /* 0x000000040e087825 */ /* 0x000fc800078e0208 */
[----:B------:R-:W-:Y:S01]  /*02e0*/  HFMA2 R7, -RZ, RZ, 0, 2.384185791015625e-07 ;  /* 0x00000004ff077431 */ /* 0x000fe200000001ff */
[----:B------:R-:W4:Y:S01]  /*02f0*/  LDG.E R17, desc[UR18][R2.64+-0x8] ;  /* 0xfffff81202117981 */ /* 0x000f22000c1e1900 */
[----:B------:R-:W-:-:S03]  /*0300*/  IMAD.WIDE R24, R14, R25, UR6 ;  /* 0x000000060e187e25 */ /* 0x000fc6000f8e0219 */
[----:B------:R0:W3:Y:S01]  /*0310*/  LDG.E R20, desc[UR18][R8.64] ;  /* 0x0000001208147981 */ /* 0x0000e2000c1e1900 */
[----:B------:R-:W-:Y:S02]  /*0320*/  IMAD.MOV.U32 R5, RZ, RZ, 0x4 ;  /* 0x00000004ff057424 */ /* 0x000fe400078e00ff */
[C---:B------:R-:W-:Y:S01]  /*0330*/  IMAD.WIDE R10, R14.reuse, R11, UR8 ;  /* 0x000000080e0a7e25 */ /* 0x040fe2000f8e020b */
[----:B------:R-:W4:Y:S03]  /*0340*/  LDG.E R18, desc[UR18][R24.64] ;  /* 0x0000001218127981 */ /* 0x000f26000c1e1900 */
[----:B------:R-:W-:Y:S02]  /*0350*/  HFMA2 R27, -RZ, RZ, 0, 2.384185791015625e-07 ;  /* 0x00000004ff1b7431 */ /* 0x000fe400000001ff */
[----:B------:R-:W-:Y:S01]  /*0360*/  IMAD.WIDE R4, R14, R5, UR10 ;  /* 0x0000000a0e047e25 */ /* 0x000fe2000f8e0205 */
[----:B------:R1:W5:Y:S01]  /*0370*/  LDG.E R16, desc[UR18][R10.64] ;  /* 0x000000120a107981 */ /* 0x000362000c1e1900 */
[----:B0-----:R-:W-:-:S03]  /*0380*/  MOV R9, 0x4 ;  /* 0x0000000400097802 */ /* 0x001fc60000000f00 */
[----:B------:R-:W5:Y:S01]  /*0390*/  LDG.E R15, desc[UR18][R2.64+-0x4] ;  /* 0xfffffc12020f7981 */ /* 0x000f62000c1e1900 */
[----:B------:R-:W-:-:S03]  /*03a0*/  IMAD.WIDE R6, R14, R7, UR12 ;  /* 0x0000000c0e067e25 */ /* 0x000fc6000f8e0207 */
[----:B------:R0:W5:Y:S01]  /*03b0*/  LDG.E R4, desc[UR18][R4.64] ;  /* 0x0000001204047981 */ /* 0x000162000c1e1900 */
[----:B------:R-:W-:-:S03]  /*03c0*/  IMAD.WIDE R8, R14, R9, UR14 ;  /* 0x0000000e0e087e25 */ /* 0x000fc6000f8e0209 */
[----:B------:R-:W5:Y:S01]  /*03d0*/  LDG.E R23, desc[UR18][R2.64] ;  /* 0x0000001202177981 */ /* 0x000f62000c1e1900 */
[----:B-1----:R-:W-:-:S03]  /*03e0*/  IMAD.WIDE R10, R14, R27, UR16 ;  /* 0x000000100e0a7e25 */ /* 0x002fc6000f8e021b */
[----:B------:R-:W5:Y:S04]  /*03f0*/  LDG.E R7, desc[UR18][R6.64] ;  /* 0x0000001206077981 */ /* 0x000f68000c1e1900 */
[----:B------:R-:W5:Y:S04]  /*0400*/  LDG.E R24, desc[UR18][R2.64+0x4] ;  /* 0x0000041202187981 */ /* 0x000f68000c1e1900 */
[----:B------:R-:W5:Y:S04]  /*0410*/  LDG.E R8, desc[UR18][R8.64] ;  /* 0x0000001208087981 */ /* 0x000f68000c1e1900 */
[----:B------:R-:W5:Y:S04]  /*0420*/  LDG.E R25, desc[UR18][R2.64+0x8] ;  /* 0x0000081202197981 */ /* 0x000f68000c1e1900 */
[----:B------:R-:W5:Y:S04]  /*0430*/  LDG.E R10, desc[UR18][R10.64] ;  /* 0x000000120a0a7981 */ /* 0x000f68000c1e1900 */
[----:B------:R1:W5:Y:S01]  /*0440*/  LDG.E R27, desc[UR18][R2.64+0xc] ;  /* 0x00000c12021b7981 */ /* 0x000362000c1e1900 */
[----:B------:R-:W-:-:S04]  /*0450*/  UIADD3 UR5, UPT, UPT, UR5, 0x8, URZ ;  /* 0x0000000805057890 */ /* 0x000fc8000fffe0ff */
[----:B------:R-:W-:Y:S01]  /*0460*/  UISETP.NE.AND UP0, UPT, UR5, URZ, UPT ;  /* 0x000000ff0500728c */ /* 0x000fe2000bf05270 */
[----:B0-----:R-:W-:Y:S01]  /*0470*/  IMAD.U32 R5, RZ, RZ, UR20 ;  /* 0x00000014ff057e24 */ /* 0x001fe2000f8e00ff */
[----:B-1----:R-:W-:-:S04]  /*0480*/  IADD3 R2, P0, PT, R2, 0x20, RZ ;  /* 0x0000002002027810 */ /* 0x002fc80007f1e0ff */
[----:B------:R-:W-:Y:S02]  /*0490*/  LEA R14, R5, R14, 0x3 ;  /* 0x0000000e050e7211 */ /* 0x000fe400078e18ff */
[----:B------:R-:W-:Y:S01]  /*04a0*/  IADD3.X R3, PT, PT, RZ, R3, RZ, P0, !PT ;  /* 0x00000003ff037210 */ /* 0x000fe200007fe4ff */
[----:B--2---:R-:W-:-:S04]  /*04b0*/  FFMA R22, R21, R22, R12 ;  /* 0x0000001615167223 */ /* 0x004fc8000000000c */
[----:B---3--:R-:W-:-:S04]  /*04c0*/  FFMA R20, R19, R20, R22 ;  /* 0x0000001413147223 */ /* 0x008fc80000000016 */
[----:B----4-:R-:W-:-:S04]  /*04d0*/  FFMA R18, R17, R18, R20 ;  /* 0x0000001211127223 */ /* 0x010fc80000000014 */
[----:B-----5:R-:W-:-:S04]  /*04e0*/  FFMA R16, R15, R16, R18 ;  /* 0x000000100f107223 */ /* 0x020fc80000000012 */
[----:B------:R-:W-:-:S04]  /*04f0*/  FFMA R23, R23, R4, R16 ;  /* 0x0000000417177223 */ /* 0x000fc80000000010 */
[----:B------:R-:W-:-:S04]  /*0500*/  FFMA R24, R24, R7, R23 ;  /* 0x0000000718187223 */ /* 0x000fc80000000017 */
[----:B------:R-:W-:-:S04]  /*0510*/  FFMA R8, R25, R8, R24 ;  /* 0x0000000819087223 */ /* 0x000fc80000000018 */
[----:B------:R-:W-:Y:S01]  /*0520*/  FFMA R12, R27, R10, R8 ;  /* 0x0000000a1b0c7223 */ /* 0x000fe20000000008 */
[----:B------:R-:W-:Y:S06]  /*0530*/  BRA.U UP0, `(.L_x_1) ;  /* 0xfffffffd003c7547 */ /* 0x000fec000b83ffff */
.L_x_0:
[----:B------:R-:W-:-:S04]  /*0540*/  ULOP3.LUT UR6, UR20, 0x7, URZ, 0xc0, !UPT ;  /* 0x0000000714067892 */ /* 0x000fc8000f8ec0ff */
[----:B------:R-:W-:-:S09]  /*0550*/  UISETP.NE.AND UP0, UPT, UR6, URZ, UPT ;  /* 0x000000ff0600728c */ /* 0x000fd2000bf05270 */
[----:B------:R-:W-:Y:S05]  /*0560*/  BRA.U !UP0, `(.L_x_2) ;  /* 0x0000000508387547 */ /* 0x000fea000b800000 */
[----:B------:R-:W-:Y:S02]  /*0570*/  UISETP.GE.U32.AND UP0, UPT, UR6, 0x4, UPT ;  /* 0x000000040600788c */ /* 0x000fe4000bf06070 */
[----:B------:R-:W-:-:S04]  /*0580*/  ULOP3.LUT UR5, UR20, 0x3, URZ, 0xc0, !UPT ;  /* 0x0000000314057892 */ /* 0x000fc8000f8ec0ff */
[----:B------:R-:W-:-:S03]  /*0590*/  UISETP.NE.AND UP1, UPT, UR5, URZ, UPT ;  /* 0x000000ff0500728c */ /* 0x000fc6000bf25270 */
[----:B------:R-:W-:Y:S08]  /*05a0*/  BRA.U !UP0, `(.L_x_3) ;  /* 0x00000001087c7547 */ /* 0x000ff0000b800000 */
[----:B------:R-:W1:Y:S01]  /*05b0*/  LDC.64 R6, c[0x0][0x388] ;  /* 0x0000e200ff067b82 */ /* 0x000e620000000a00 */
[----:B------:R-:W2:Y:S01]  /*05c0*/  LDCU.64 UR6, c[0x0][0x380] ;  /* 0x00007000ff0677ac */ /* 0x000ea20008000a00 */
[----:B------:R-:W-:Y:S01]  /*05d0*/  MOV R9, UR4 ;  /* 0x0000000400097c02 */ /* 0x000fe20008000f00 */
[C---:B------:R-:W-:Y:S01]  /*05e0*/  VIADD R3, R13.reuse, UR4 ;  /* 0x000000040d037c36 */ /* 0x040fe20008000000 */
[----:B------:R-:W-:Y:S02]  /*05f0*/  IADD3 R10, P0, PT, R13, UR4, RZ ;  /* 0x000000040d0a7c10 */ /* 0x000fe4000ff1e0ff */
[----:B------:R-:W-:Y:S01]  /*0600*/  MOV R11, UR20 ;  /* 0x00000014000b7c02 */ /* 0x000fe20008000f00 */
[----:B------:R-:W-:Y:S01]  /*0610*/  IMAD R9, R9, UR20, R0 ;  /* 0x0000001409097c24 */ /* 0x000fe2000f8e0200 */
[----:B------:R-:W3:Y:S01]  /*0620*/  LDC.64 R4, c[0x0][0x380] ;  /* 0x0000e000ff047b82 */ /* 0x000ee20000000a00 */
[----:B------:R-:W-:Y:S02]  /*0630*/  MOV R15, UR20 ;  /* 0x00000014000f7c02 */ /* 0x000fe40008000f00 */
[----:B-1----:R-:W-:Y:S01]  /*0640*/  IMAD.WIDE R6, R9, 0x4, R6 ;  /* 0x0000000409067825 */ /* 0x002fe200078e0206 */
[----:B------:R-:W-:-:S05]  /*0650*/  MOV R9, UR20 ;  /* 0x0000001400097c02 */ /* 0x000fca0008000f00 */
[----:B------:R-:W-:Y:S02]  /*0660*/  IMAD.WIDE R8, R9, 0x4, R6 ;  /* 0x0000000409087825 */ /* 0x000fe400078e0206 */
[----:B0-----:R-:W4:Y:S02]  /*0670*/  LDG.E R6, desc[UR18][R6.64] ;  /* 0x0000001206067981 */ /* 0x001f24000c1e1900 */
[----:B---3--:R-:W-:Y:S01]  /*0680*/  IMAD.WIDE.U32 R4, R3, 0x4, R4 ;  /* 0x0000000403047825 */ /* 0x008fe200078e0004 */
[----:B------:R-:W-:Y:S01]  /*0690*/  IADD3.X R3, PT, PT, RZ, RZ, RZ, P0, !PT ;  /* 0x000000ffff037210 */ /* 0x000fe200007fe4ff */
[----:B------:R-:W3:Y:S01]  /*06a0*/  LDG.E R17, desc[UR18][R8.64] ;  /* 0x0000001208117981 */ /* 0x000ee2000c1e1900 */
[----:B--2---:R-:W-:-:S03]  /*06b0*/  LEA R2, P0, R10, UR6, 0x2 ;  /* 0x000000060a027c11 */ /* 0x004fc6000f8010ff */
[----:B------:R-:W4:Y:S01]  /*06c0*/  LDG.E R5, desc[UR18][R4.64] ;  /* 0x0000001204057981 */ /* 0x000f22000c1e1900 */
[----:B------:R-:W-:Y:S01]  /*06d0*/  LEA.HI.X R3, R10, UR7, R3, 0x2, P0 ;  /* 0x000000070a037c11 */ /* 0x000fe200080f1403 */
[----:B------:R-:W-:-:S04]  /*06e0*/  IMAD.WIDE R10, R11, 0x4, R8 ;  /* 0x000000040b0a7825 */ /* 0x000fc800078e0208 */
[----:B------:R-:W3:Y:S01]  /*06f0*/  LDG.E R16, desc[UR18][R2.64+0x4] ;  /* 0x0000041202107981 */ /* 0x000ee2000c1e1900 */
[----:B------:R-:W-:-:S03]  /*0700*/  IMAD.WIDE R14, R15, 0x4, R10 ;  /* 0x000000040f0e7825 */ /* 0x000fc600078e020a */
[----:B------:R-:W2:Y:S04]  /*0710*/  LDG.E R19, desc[UR18][R10.64] ;  /* 0x000000120a137981 */ /* 0x000ea8000c1e1900 */
[----:B------:R-:W2:Y:S04]  /*0720*/  LDG.E R18, desc[UR18][R2.64+0x8] ;  /* 0x0000081202127981 */ /* 0x000ea8000c1e1900 */
[----:B------:R-:W5:Y:S04]  /*0730*/  LDG.E R20, desc[UR18][R2.64+0xc] ;  /* 0x00000c1202147981 */ /* 0x000f68000c1e1900 */
[----:B------:R-:W5:Y:S01]  /*0740*/  LDG.E R14, desc[UR18][R14.64] ;  /* 0x000000120e0e7981 */ /* 0x000f62000c1e1900 */
[----:B------:R-:W-:Y:S01]  /*0750*/  UIADD3 UR4, UPT, UPT, UR4, 0x4, URZ ;  /* 0x0000000404047890 */ /* 0x000fe2000fffe0ff */
[----:B----4-:R-:W-:-:S04]  /*0760*/  FFMA R5, R5, R6, R12 ;  /* 0x0000000605057223 */ /* 0x010fc8000000000c */
[----:B---3--:R-:W-:-:S04]  /*0770*/  FFMA R5, R16, R17, R5 ;  /* 0x0000001110057223 */ /* 0x008fc80000000005 */
[----:B--2---:R-:W-:-:S04]  /*0780*/  FFMA R5, R18, R19, R5 ;  /* 0x0000001312057223 */ /* 0x004fc80000000005 */
[----:B-----5:R-:W-:-:S07]  /*0790*/  FFMA R12, R20, R14, R5 ;  /* 0x0000000e140c7223 */ /* 0x020fce0000000005 */
.L_x_3:
[----:B------:R-:W-:Y:S05]  /*07a0*/  BRA.U !UP1, `(.L_x_2) ;  /* 0x0000000109a87547 */ /* 0x000fea000b800000 */
[----:B------:R-:W-:Y:S01]  /*07b0*/  UISETP.NE.AND UP0, UPT, UR5, 0x1, UPT ;  /* 0x000000010500788c */ /* 0x000fe2000bf05270 */
[----:B------:R-:W-:Y:S01]  /*07c0*/  MOV R7, UR4 ;  /* 0x0000000400077c02 */ /* 0x000fe20008000f00 */
[----:B------:R-:W-:Y:S02]  /*07d0*/  ULOP3.LUT UR5, UR20, 0x1, URZ, 0xc0, !UPT ;  /* 0x0000000114057892 */ /* 0x000fe4000f8ec0ff */
[----:B------:R-:W-:Y:S02]  /*07e0*/  MOV R15, UR20 ;  /* 0x00000014000f7c02 */ /* 0x000fe40008000f00 */
[----:B------:R-:W-:Y:S01]  /*07f0*/  UISETP.NE.U32.AND UP1, UPT, UR5, 0x1, UPT ;  /* 0x000000010500788c */ /* 0x000fe2000bf25070 */
[----:B------:R-:W-:-:S04]  /*0800*/  PLOP3.LUT P1, PT, PT, PT, UP0, 0x80, 0x8 ;  /* 0x000000000008781c */ /* 0x000fc80003f2f008 */
[----:B------:R-:W1:Y:S01]  /*0810*/  @UP0 LDCU.128 UR8, c[0x0][0x380] ;  /* 0x00007000ff0807ac */ /* 0x000e620008000c00 */
[----:B------:R-:W-:Y:S01]  /*0820*/  PLOP3.LUT P0, PT, PT, PT, UP1, 0x80, 0x8 ;  /* 0x000000000008781c */ /* 0x000fe20003f0f018 */
[----:B------:R-:W2:Y:S04]  /*0830*/  @UP0 LDCU.64 UR6, c[0x0][0x380] ;  /* 0x00007000ff0607ac */ /* 0x000ea80008000a00 */
[----:B------:R-:W3:Y:S03]  /*0840*/  @!UP1 LDCU.128 UR12, c[0x0][0x380] ;  /* 0x00007000ff0c97ac */ /* 0x000ee60008000c00 */
[C---:B------:R-:W-:Y:S01]  /*0850*/  @P1 VIADD R3, R13.reuse, UR4 ;  /* 0x000000040d031c36 */ /* 0x040fe20008000000 */
[----:B------:R-:W-:Y:S01]  /*0860*/  @P1 IADD3 R6, P2, PT, R13, UR4, RZ ;  /* 0x000000040d061c10 */ /* 0x000fe2000ff5e0ff */
[----:B------:R-:W-:Y:S01]  /*0870*/  @UP0 UIADD3 UR4, UPT, UPT, UR4, 0x2, URZ ;  /* 0x0000000204040890 */ /* 0x000fe2000fffe0ff */
[----:B-1----:R-:W-:Y:S01]  /*0880*/  MOV R10, UR8 ;  /* 0x00000008000a7c02 */ /* 0x002fe20008000f00 */
[----:B------:R-:W-:Y:S01]  /*0890*/  IMAD.U32 R5, RZ, RZ, UR11 ;  /* 0x0000000bff057e24 */ /* 0x000fe2000f8e00ff */
[----:B------:R-:W-:-:S02]  /*08a0*/  MOV R11, UR9 ;  /* 0x00000009000b7c02 */ /* 0x000fc40008000f00 */
[----:B------:R-:W-:Y:S01]  /*08b0*/  MOV R4, UR10 ;  /* 0x0000000a00047c02 */ /* 0x000fe20008000f00 */
[----:B------:R-:W-:-:S04]  /*08c0*/  @P1 IMAD.WIDE.U32 R10, R3, 0x4, R10 ;  /* 0x00000004030a1825 */ /* 0x000fc800078e000a */
[----:B------:R-:W-:Y:S01]  /*08d0*/  @P1 IMAD R3, R7, UR20, R0 ;  /* 0x0000001407031c24 */ /* 0x000fe2000f8e0200 */
[----:B------:R-:W-:Y:S01]  /*08e0*/  @P1 IADD3.X R7, PT, PT, RZ, RZ, RZ, P2, !PT ;  /* 0x000000ffff071210 */ /* 0x000fe200017fe4ff */
[----:B0-----:R-:W4:Y:S01]  /*08f0*/  @P1 LDG.E R11, desc[UR18][R10.64] ;  /* 0x000000120a0b1981 */ /* 0x001f22000c1e1900 */
[C---:B--2---:R-:W-:Y:S01]  /*0900*/  @P1 LEA R2, P2, R6.reuse, UR6, 0x2 ;  /* 0x0000000606021c11 */ /* 0x044fe2000f8410ff */
[----:B------:R-:W-:Y:S01]  /*0910*/  @P1 IMAD.WIDE R4, R3, 0x4, R4 ;  /* 0x0000000403041825 */ /* 0x000fe200078e0204 */
[----:B------:R-:W-:Y:S02]  /*0920*/  MOV R19, UR4 ;  /* 0x0000000400137c02 */ /* 0x000fe40008000f00 */
[----:B------:R-:W-:Y:S01]  /*0930*/  @P1 LEA.HI.X R3, R6, UR7, R7, 0x2, P2 ;  /* 0x0000000706031c11 */ /* 0x000fe200090f1407 */
[----:B---3--:R-:W-:Y:S01]  /*0940*/  IMAD.U32 R7, RZ, RZ, UR13 ;  /* 0x0000000dff077e24 */ /* 0x008fe2000f8e00ff */
[----:B------:R-:W-:Y:S01]  /*0950*/  MOV R6, UR12 ;  /* 0x0000000c00067c02 */ /* 0x000fe20008000f00 */
[----:B------:R-:W-:Y:S01]  /*0960*/  @P1 IMAD.WIDE R14, R15, 0x4, R4 ;  /* 0x000000040f0e1825 */ /* 0x000fe200078e0204 */
[----:B------:R-:W-:Y:S01]  /*0970*/  @!P0 IADD3 R17, PT, PT, R13, UR4, RZ ;  /* 0x000000040d118c10 */ /* 0x000fe2000fffe0ff */
[----:B------:R-:W4:Y:S01]  /*0980*/  @P1 LDG.E R4, desc[UR18][R4.64] ;  /* 0x0000001204041981 */ /* 0x000f22000c1e1900 */
[----:B------:R-:W-:Y:S01]  /*0990*/  MOV R8, UR14 ;  /* 0x0000000e00087c02 */ /* 0x000fe20008000f00 */
[----:B------:R-:W-:Y:S01]  /*09a0*/  @!P0 IMAD R19, R19, UR20, R0 ;  /* 0x0000001413138c24 */ /* 0x000fe2000f8e0200 */
[----:B------:R-:W-:Y:S01]  /*09b0*/  MOV R9, UR15 ;  /* 0x0000000f00097c02 */ /* 0x000fe20008000f00 */
[----:B------:R-:W-:Y:S01]  /*09c0*/  @!P0 IMAD.WIDE.U32 R6, R17, 0x4, R6 ;  /* 0x0000000411068825 */ /* 0x000fe200078e0006 */
[----:B------:R-:W2:Y:S03]  /*09d0*/  @P1 LDG.E R14, desc[UR18][R14.64] ;  /* 0x000000120e0e1981 */ /* 0x000ea6000c1e1900 */
[----:B------:R-:W-:Y:S01]  /*09e0*/  @!P0 IMAD.WIDE R8, R19, 0x4, R8 ;  /* 0x0000000413088825 */ /* 0x000fe200078e0208 */
[----:B------:R-:W2:Y:S04]  /*09f0*/  @P1 LDG.E R2, desc[UR18][R2.64+0x4] ;  /* 0x0000041202021981 */ /* 0x000ea8000c1e1900 */
[----:B------:R-:W3:Y:S04]  /*0a00*/  @!P0 LDG.E R7, desc[UR18][R6.64] ;  /* 0x0000001206078981 */ /* 0x000ee8000c1e1900 */
[----:B------:R-:W3:Y:S01]  /*0a10*/  @!P0 LDG.E R8, desc[UR18][R8.64] ;  /* 0x0000001208088981 */ /* 0x000ee2000c1e1900 */
[----:B----4-:R-:W-:-:S04]  /*0a20*/  @P1 FFMA R11, R11, R4, R12 ;  /* 0x000000040b0b1223 */ /* 0x010fc8000000000c */
[----:B--2---:R-:W-:-:S04]  /*0a30*/  @P1 FFMA R12, R2, R14, R11 ;  /* 0x0000000e020c1223 */ /* 0x004fc8000000000b */
[----:B---3--:R-:W-:-:S07]  /*0a40*/  @!P0 FFMA R12, R7, R8, R12 ;  /* 0x00000008070c8223 */ /* 0x008fce000000000c */
.L_x_2:
[----:B------:R-:W1:Y:S01]  /*0a50*/  LDC.64 R2, c[0x0][0x390] ;  /* 0x0000e400ff027b82 */ /* 0x000e620000000a00 */
[----:B------:R-:W-:-:S05]  /*0a60*/  IADD3 R13, PT, PT, R0, R13, RZ ;  /* 0x0000000d000d7210 */ /* 0x000fca0007ffe0ff */
[----:B-1----:R-:W-:-:S05]  /*0a70*/  IMAD.WIDE R2, R13, 0x4, R2 ;  /* 0x000000040d027825 */ /* 0x002fca00078e0202 */
[----:B0-----:R-:W-:Y:S01]  /*0a80*/  STG.E desc[UR18][R2.64], R12 ;  /* 0x0000000c02007986 */ /* 0x001fe2000c101912 */
[----:B------:R-:W-:Y:S05]  /*0a90*/  EXIT ;  /* 0x000000000000794d */ /* 0x000fea0003800000 */
.L_x_4:
[----:B------:R-:W-:-:S00]  /*0aa0*/  BRA `(.L_x_4) ;  /* 0xfffffffc00fc7947 */ /* 0x000fc0000383ffff */
[----:B------:R-:W-:-:S00]  /*0ab0*/  NOP ;  /* 0x0000000000007918 */ /* 0x000fc00000000000 */
        /* <DEDUP_REMOVED lines=12> */
.L_x_5:


//--------------------- .nv.shared.reserved.0     --------------------------
	.section	.nv.shared.reserved.0,"aw",@nobits
	.weak		__nv_reservedSMEM_offset_0_alias
	.size		__nv_reservedSMEM_offset_0_alias, 0, 64
	.other		__nv_reservedSMEM_offset_0_alias,@"STO_CUDA_RESERVED_SHARED STV_DEFAULT"
__nv_reservedSMEM_offset_0_alias:
	.zero		0
	.zero		64


//--------------------- .nv.constant0._Z22coalased_matmul_kernelPfS_S_i --------------------------
	.section	.nv.constant0._Z22coalased_matmul_kernelPfS_S_i,"a",@progbits
	.sectionflags	@""
	.align	4
.nv.constant0._Z22coalased_matmul_kernelPfS_S_i:
	.zero		924


//--------------------- SYMBOLS --------------------------

	.type		.nv.reservedSmem.offset0,@object
	.size		.nv.reservedSmem.offset0,0x4
